	.headerflags	@"EF_CUDA_TEXMODE_UNIFIED EF_CUDA_64BIT_ADDRESS EF_CUDA_ACCELERATORS EF_CUDA_SM90 EF_CUDA_VIRTUAL_SM(EF_CUDA_SM90)"
	.elftype	@"ET_EXEC"


//--------------------- .nv.info                  --------------------------
	.section	.nv.info,"",@"SHT_CUDA_INFO"
	.align	4


	//----- nvinfo : EIATTR_REGCOUNT
	.align		4
        /*0000*/ 	.byte	0x04, 0x2f
        /*0002*/ 	.short	(.L_3 - .L_2)
	.align		4
.L_2:
        /*0004*/ 	.word	index@(triton_poi_fused__native_batch_norm_legit_no_training_hardtanh_14)
        /*0008*/ 	.word	0x00000010


	//----- nvinfo : EIATTR_MIN_STACK_SIZE
	.align		4
.L_3:
        /*000c*/ 	.byte	0x04, 0x12
        /*000e*/ 	.short	(.L_5 - .L_4)
	.align		4
.L_4:
        /*0010*/ 	.word	index@(triton_poi_fused__native_batch_norm_legit_no_training_hardtanh_14)
        /*0014*/ 	.word	0x00000000


	//----- nvinfo : EIATTR_FRAME_SIZE
	.align		4
.L_5:
        /*0018*/ 	.byte	0x04, 0x11
        /*001a*/ 	.short	(.L_7 - .L_6)
	.align		4
.L_6:
        /*001c*/ 	.word	index@(triton_poi_fused__native_batch_norm_legit_no_training_hardtanh_14)
        /*0020*/ 	.word	0x00000000


	//----- nvinfo : EIATTR_MIN_STACK_SIZE
	.align		4
.L_7:
        /*0024*/ 	.byte	0x04, 0x12
        /*0026*/ 	.short	(.L_9 - .L_8)
	.align		4
.L_8:
        /*0028*/ 	.word	index@(triton_poi_fused__native_batch_norm_legit_no_training_hardtanh_14)
        /*002c*/ 	.word	0x00000000
.L_9:


//--------------------- .nv.info.triton_poi_fused__native_batch_norm_legit_no_training_hardtanh_14 --------------------------
	.section	.nv.info.triton_poi_fused__native_batch_norm_legit_no_training_hardtanh_14,"",@"SHT_CUDA_INFO"
	.sectionflags	@""
	.align	4


	//----- nvinfo : EIATTR_CUDA_API_VERSION
	.align		4
        /*0000*/ 	.byte	0x04, 0x37
        /*0002*/ 	.short	(.L_11 - .L_10)
.L_10:
        /*0004*/ 	.word	0x0000007c


	//----- nvinfo : EIATTR_KPARAM_INFO
	.align		4
.L_11:
        /*0008*/ 	.byte	0x04, 0x17
        /*000a*/ 	.short	(.L_13 - .L_12)
.L_12:
        /*000c*/ 	.word	0x00000000
        /*0010*/ 	.short	0x0006
        /*0012*/ 	.short	0x0030
        /*0014*/ 	.byte	0x00, 0xf0, 0x11, 0x00


	//----- nvinfo : EIATTR_KPARAM_INFO
	.align		4
.L_13:
        /*0018*/ 	.byte	0x04, 0x17
        /*001a*/ 	.short	(.L_15 - .L_14)
.L_14:
        /*001c*/ 	.word	0x00000000
        /*0020*/ 	.short	0x0005
        /*0022*/ 	.short	0x0028
        /*0024*/ 	.byte	0x00, 0xf4, 0x21, 0x00


	//----- nvinfo : EIATTR_KPARAM_INFO
	.align		4
.L_15:
        /*0028*/ 	.byte	0x04, 0x17
        /*002a*/ 	.short	(.L_17 - .L_16)
.L_16:
        /*002c*/ 	.word	0x00000000
        /*0030*/ 	.short	0x0004
        /*0032*/ 	.short	0x0020
        /*0034*/ 	.byte	0x00, 0xf4, 0x21, 0x00


	//----- nvinfo : EIATTR_KPARAM_INFO
	.align		4
.L_17:
        /*0038*/ 	.byte	0x04, 0x17
        /*003a*/ 	.short	(.L_19 - .L_18)
.L_18:
        /*003c*/ 	.word	0x00000000
        /*0040*/ 	.short	0x0003
        /*0042*/ 	.short	0x0018
        /*0044*/ 	.byte	0x00, 0xf4, 0x21, 0x00


	//----- nvinfo : EIATTR_KPARAM_INFO
	.align		4
.L_19:
        /*0048*/ 	.byte	0x04, 0x17
        /*004a*/ 	.short	(.L_21 - .L_20)
.L_20:
        /*004c*/ 	.word	0x00000000
        /*0050*/ 	.short	0x0002
        /*0052*/ 	.short	0x0010
        /*0054*/ 	.byte	0x00, 0xf4, 0x21, 0x00


	//----- nvinfo : EIATTR_KPARAM_INFO
	.align		4
.L_21:
        /*0058*/ 	.byte	0x04, 0x17
        /*005a*/ 	.short	(.L_23 - .L_22)
.L_22:
        /*005c*/ 	.word	0x00000000
        /*0060*/ 	.short	0x0001
        /*0062*/ 	.short	0x0008
        /*0064*/ 	.byte	0x00, 0xf4, 0x21, 0x00


	//----- nvinfo : EIATTR_KPARAM_INFO
	.align		4
.L_23:
        /*0068*/ 	.byte	0x04, 0x17
        /*006a*/ 	.short	(.L_25 - .L_24)
.L_24:
        /*006c*/ 	.word	0x00000000
        /*0070*/ 	.short	0x0000
        /*0072*/ 	.short	0x0000
        /*0074*/ 	.byte	0x00, 0xf4, 0x21, 0x00


	//----- nvinfo : EIATTR_SPARSE_MMA_MASK
	.align		4
.L_25:
        /*0078*/ 	.byte	0x03, 0x50
        /*007a*/ 	.short	0x0000


	//----- nvinfo : EIATTR_MAXREG_COUNT
	.align		4
        /*007c*/ 	.byte	0x03, 0x1b
        /*007e*/ 	.short	0x00ff


	//----- nvinfo : EIATTR_EXIT_INSTR_OFFSETS
	.align		4
        /*0080*/ 	.byte	0x04, 0x1c
        /*0082*/ 	.short	(.L_27 - .L_26)


	//   ....[0]....
.L_26:
        /*0084*/ 	.word	0x00000430


	//----- nvinfo : EIATTR_REQNTID
	.align		4
.L_27:
        /*0088*/ 	.byte	0x04, 0x10
        /*008a*/ 	.short	(.L_29 - .L_28)
.L_28:
        /*008c*/ 	.word	0x00000080
        /*0090*/ 	.word	0x00000001
        /*0094*/ 	.word	0x00000001


	//----- nvinfo : EIATTR_CBANK_PARAM_SIZE
	.align		4
.L_29:
        /*0098*/ 	.byte	0x03, 0x19
        /*009a*/ 	.short	0x0034


	//----- nvinfo : EIATTR_PARAM_CBANK
	.align		4
        /*009c*/ 	.byte	0x04, 0x0a
        /*009e*/ 	.short	(.L_31 - .L_30)
	.align		4
.L_30:
        /*00a0*/ 	.word	index@(.nv.constant0.triton_poi_fused__native_batch_norm_legit_no_training_hardtanh_14)
        /*00a4*/ 	.short	0x0210
        /*00a6*/ 	.short	0x0034


	//----- nvinfo : EIATTR_SW_WAR
	.align		4
.L_31:
        /*00a8*/ 	.byte	0x04, 0x36
        /*00aa*/ 	.short	(.L_33 - .L_32)
.L_32:
        /*00ac*/ 	.word	0x00000008
.L_33:


//--------------------- .nv.callgraph             --------------------------
	.section	.nv.callgraph,"",@"SHT_CUDA_CALLGRAPH"
	.align	4
	.sectionentsize	8
	.align		4
        /*0000*/ 	.word	0x00000000
	.align		4
        /*0004*/ 	.word	0xffffffff
	.align		4
        /*0008*/ 	.word	0x00000000
	.align		4
        /*000c*/ 	.word	0xfffffffe
	.align		4
        /*0010*/ 	.word	0x00000000
	.align		4
        /*0014*/ 	.word	0xfffffffd
	.align		4
        /*0018*/ 	.word	0x00000000
	.align		4
        /*001c*/ 	.word	0xfffffffc


//--------------------- .nv.constant4             --------------------------
	.section	.nv.constant4,"a",@progbits
	.align	8
	.align		8
.nv.constant4:
        /*0000*/ 	.dword	_$_str
	.align		8
        /*0008*/ 	.dword	_$_str_$_2


//--------------------- .text.triton_poi_fused__native_batch_norm_legit_no_training_hardtanh_14 --------------------------
	.section	.text.triton_poi_fused__native_batch_norm_legit_no_training_hardtanh_14,"ax",@progbits
	.align	128
        .global         triton_poi_fused__native_batch_norm_legit_no_training_hardtanh_14
        .type           triton_poi_fused__native_batch_norm_legit_no_training_hardtanh_14,@function
        .size           triton_poi_fused__native_batch_norm_legit_no_training_hardtanh_14,(.L_x_1 - triton_poi_fused__native_batch_norm_legit_no_training_hardtanh_14)
        .other          triton_poi_fused__native_batch_norm_legit_no_training_hardtanh_14,@"STO_CUDA_ENTRY STV_DEFAULT"
triton_poi_fused__native_batch_norm_legit_no_training_hardtanh_14:
.text.triton_poi_fused__native_batch_norm_legit_no_training_hardtanh_14:
[----:B------:R-:W-:Y:S01]  /*0000*/  LDC R1, c[0x0][0x28] ;  /* 0x00000a00ff017b82 */ /* 0x000fe20000000800 */
[----:B------:R-:W1:Y:S07]  /*0010*/  S2R R0, SR_TID.X ;  /* 0x0000000000007919 */ /* 0x000e6e0000002100 */
[----:B------:R-:W2:Y:S01]  /*0020*/  LDC.64 R2, c[0x0][0x220] ;  /* 0x00008800ff027b82 */ /* 0x000ea20000000a00 */
[----:B------:R-:W-:Y:S01]  /*0030*/  ULDC.64 UR4, c[0x0][0x208] ;  /* 0x0000820000047ab9 */ /* 0x000fe20000000a00 */
[----:B------:R-:W3:Y:S06]  /*0040*/  S2R R7, SR_CTAID.X ;  /* 0x0000000000077919 */ /* 0x000eec0000002500 */
[----:B------:R-:W4:Y:S08]  /*0050*/  LDC.64 R8, c[0x0][0x228] ;  /* 0x00008a00ff087b82 */ /* 0x000f300000000a00 */
[----:B------:R-:W5:Y:S01]  /*0060*/  LDC.64 R10, c[0x0][0x230] ;  /* 0x00008c00ff0a7b82 */ /* 0x000f620000000a00 */
[----:B-1----:R-:W-:-:S02]  /*0070*/  SHF.L.U32 R0, R0, 0x1, RZ ;  /* 0x0000000100007819 */ /* 0x002fc400000006ff */
[----:B---3--:R-:W-:Y:S02]  /*0080*/  SHF.R.S32.HI R5, RZ, 0x17, R7 ;  /* 0x00000017ff057819 */ /* 0x008fe40000011407 */
[----:B------:R-:W-:Y:S02]  /*0090*/  LOP3.LUT R0, R0, 0xfe, RZ, 0xc0, !PT ;  /* 0x000000fe00007812 */ /* 0x000fe400078ec0ff */
[----:B------:R-:W-:Y:S02]  /*00a0*/  SGXT R5, R5, 0x1 ;  /* 0x000000010505781a */ /* 0x000fe40000000200 */
[----:B------:R-:W-:Y:S02]  /*00b0*/  LEA R0, R7, R0, 0x8 ;  /* 0x0000000007007211 */ /* 0x000fe400078e40ff */
[----:B------:R-:W1:Y:S02]  /*00c0*/  LDC.64 R6, c[0x0][0x218] ;  /* 0x00008600ff067b82 */ /* 0x000e640000000a00 */
[----:B------:R-:W-:-:S04]  /*00d0*/  LEA.HI R5, R5, R0, RZ, 0x8 ;  /* 0x0000000005057211 */ /* 0x000fc800078f40ff */
[----:B------:R-:W-:-:S04]  /*00e0*/  LOP3.LUT R5, R5, 0xffffff00, RZ, 0xc0, !PT ;  /* 0xffffff0005057812 */ /* 0x000fc800078ec0ff */
[----:B------:R-:W-:Y:S02]  /*00f0*/  IADD3 R13, R0, -R5, RZ ;  /* 0x80000005000d7210 */ /* 0x000fe40007ffe0ff */
[----:B------:R-:W3:Y:S03]  /*0100*/  LDC.64 R4, c[0x0][0x210] ;  /* 0x00008400ff047b82 */ /* 0x000ee60000000a00 */
[----:B--2---:R-:W-:-:S06]  /*0110*/  IMAD.WIDE R2, R13, 0x4, R2 ;  /* 0x000000040d027825 */ /* 0x004fcc00078e0202 */
[----:B------:R-:W2:Y:S01]  /*0120*/  LDG.E.EL.64 R2, desc[UR4][R2.64] ;  /* 0x0000000402027981 */ /* 0x000ea2000c2e1b00 */
[----:B-1----:R-:W-:-:S04]  /*0130*/  IMAD.WIDE R6, R13, 0x4, R6 ;  /* 0x000000040d067825 */ /* 0x002fc800078e0206 */
[C---:B----4-:R-:W-:Y:S02]  /*0140*/  IMAD.WIDE R8, R13.reuse, 0x4, R8 ;  /* 0x000000040d087825 */ /* 0x050fe400078e0208 */
[----:B------:R-:W4:Y:S02]  /*0150*/  LDG.E.EL.64 R6, desc[UR4][R6.64] ;  /* 0x0000000406067981 */ /* 0x000f24000c2e1b00 */
[----:B-----5:R-:W-:Y:S02]  /*0160*/  IMAD.WIDE R10, R13, 0x4, R10 ;  /* 0x000000040d0a7825 */ /* 0x020fe400078e020a */
[----:B------:R-:W5:Y:S02]  /*0170*/  LDG.E.EL.64 R8, desc[UR4][R8.64] ;  /* 0x0000000408087981 */ /* 0x000f64000c2e1b00 */
[----:B---3--:R-:W-:Y:S02]  /*0180*/  IMAD.WIDE R4, R0, 0x4, R4 ;  /* 0x0000000400047825 */ /* 0x008fe400078e0204 */
[----:B------:R-:W5:Y:S04]  /*0190*/  LDG.E.EL.64 R10, desc[UR4][R10.64] ;  /* 0x000000040a0a7981 */ /* 0x000f68000c2e1b00 */
[----:B------:R-:W4:Y:S01]  /*01a0*/  LDG.E.64 R4, desc[UR4][R4.64] ;  /* 0x0000000404047981 */ /* 0x000f22000c1e1b00 */
[----:B--2---:R-:W-:Y:S01]  /*01b0*/  FADD R2, R2, 9.9999997473787516356e-06 ;  /* 0x3727c5ac02027421 */ /* 0x004fe20000000000 */
[----:B------:R-:W-:-:S03]  /*01c0*/  FADD R3, R3, 9.9999997473787516356e-06 ;  /* 0x3727c5ac03037421 */ /* 0x000fc60000000000 */
[----:B------:R-:W1:Y:S08]  /*01d0*/  MUFU.SQRT R12, R2 ;  /* 0x00000002000c7308 */ /* 0x000e700000002000 */
[----:B------:R-:W2:Y:S01]  /*01e0*/  MUFU.SQRT R13, R3 ;  /* 0x00000003000d7308 */ /* 0x000ea20000002000 */
[C---:B-1----:R-:W-:Y:S02]  /*01f0*/  FSETP.GT.AND P0, PT, R12.reuse, 8.50705917302346158658e+37, PT ;  /* 0x7e8000000c00780b */ /* 0x042fe40003f04000 */
[----:B------:R-:W-:-:S02]  /*0200*/  FSETP.GEU.AND P2, PT, R12, 1.175494350822287508e-38, PT ;  /* 0x008000000c00780b */ /* 0x000fc40003f4e000 */
[C---:B--2---:R-:W-:Y:S02]  /*0210*/  FSETP.GT.AND P1, PT, R13.reuse, 8.50705917302346158658e+37, PT ;  /* 0x7e8000000d00780b */ /* 0x044fe40003f24000 */
[----:B------:R-:W-:-:S07]  /*0220*/  FSETP.GEU.AND P3, PT, R13, 1.175494350822287508e-38, PT ;  /* 0x008000000d00780b */ /* 0x000fce0003f6e000 */
[----:B------:R-:W-:Y:S01]  /*0230*/  @P0 FMUL R12, R12, 0.25 ;  /* 0x3e8000000c0c0820 */ /* 0x000fe20000400000 */
[----:B------:R-:W-:-:S03]  /*0240*/  HFMA2.MMA R2, -RZ, RZ, 1.625, 0 ;  /* 0x3e800000ff027435 */ /* 0x000fc600000001ff */
[----:B------:R-:W-:Y:S01]  /*0250*/  @!P2 FMUL R12, R12, 16777216 ;  /* 0x4b8000000c0ca820 */ /* 0x000fe20000400000 */
[----:B------:R-:W-:-:S04]  /*0260*/  @P1 FMUL R13, R13, 0.25 ;  /* 0x3e8000000d0d1820 */ /* 0x000fc80000400000 */
[----:B------:R-:W-:Y:S01]  /*0270*/  @!P3 FMUL R13, R13, 16777216 ;  /* 0x4b8000000d0db820 */ /* 0x000fe20000400000 */
[----:B------:R-:W1:Y:S01]  /*0280*/  MUFU.RCP R12, R12 ;  /* 0x0000000c000c7308 */ /* 0x000e620000001000 */
[----:B------:R-:W-:-:S07]  /*0290*/  FSEL R3, R2, 1, P0 ;  /* 0x3f80000002037808 */ /* 0x000fce0000000000 */
[----:B------:R-:W2:Y:S01]  /*02a0*/  MUFU.RCP R13, R13 ;  /* 0x0000000d000d7308 */ /* 0x000ea20000001000 */
[----:B------:R-:W-:Y:S01]  /*02b0*/  FSEL R2, R2, 1, P1 ;  /* 0x3f80000002027808 */ /* 0x000fe20000800000 */
[----:B------:R-:W-:Y:S01]  /*02c0*/  @!P2 FMUL R3, R3, 16777216 ;  /* 0x4b8000000303a820 */ /* 0x000fe20000400000 */
[----:B----4-:R-:W-:-:S03]  /*02d0*/  FADD R4, R4, -R6 ;  /* 0x8000000604047221 */ /* 0x010fc60000000000 */
[----:B------:R-:W-:Y:S01]  /*02e0*/  @!P3 FMUL R2, R2, 16777216 ;  /* 0x4b8000000202b820 */ /* 0x000fe20000400000 */
[----:B-1----:R-:W-:Y:S01]  /*02f0*/  FMUL R3, R12, R3 ;  /* 0x000000030c037220 */ /* 0x002fe20000400000 */
[----:B------:R-:W-:-:S03]  /*0300*/  FADD R5, R5, -R7 ;  /* 0x8000000705057221 */ /* 0x000fc60000000000 */
[----:B------:R-:W-:Y:S01]  /*0310*/  FMUL R7, R4, R3 ;  /* 0x0000000304077220 */ /* 0x000fe20000400000 */
[----:B--2---:R-:W-:-:S03]  /*0320*/  FMUL R2, R13, R2 ;  /* 0x000000020d027220 */ /* 0x004fc60000400000 */
[----:B-----5:R-:W-:Y:S01]  /*0330*/  FFMA R7, R8, R7, R10 ;  /* 0x0000000708077223 */ /* 0x020fe2000000000a */
[----:B------:R-:W-:Y:S02]  /*0340*/  FMUL R4, R5, R2 ;  /* 0x0000000205047220 */ /* 0x000fe40000400000 */
[----:B------:R-:W1:Y:S02]  /*0350*/  LDC.64 R2, c[0x0][0x238] ;  /* 0x00008e00ff027b82 */ /* 0x000e640000000a00 */
[----:B------:R-:W-:Y:S01]  /*0360*/  FFMA R4, R9, R4, R11 ;  /* 0x0000000409047223 */ /* 0x000fe2000000000b */
[----:B------:R-:W-:-:S04]  /*0370*/  FSETP.GTU.AND P0, PT, R7, RZ, PT ;  /* 0x000000ff0700720b */ /* 0x000fc80003f0c000 */
[C---:B------:R-:W-:Y:S02]  /*0380*/  FSETP.GTU.AND P1, PT, R4.reuse, RZ, PT ;  /* 0x000000ff0400720b */ /* 0x040fe40003f2c000 */
[----:B------:R-:W-:Y:S02]  /*0390*/  FSEL R6, R7, RZ, P0 ;  /* 0x000000ff07067208 */ /* 0x000fe40000000000 */
[----:B------:R-:W-:Y:S02]  /*03a0*/  FSEL R7, R4, RZ, P1 ;  /* 0x000000ff04077208 */ /* 0x000fe40000800000 */
[C---:B------:R-:W-:Y:S02]  /*03b0*/  FSETP.GEU.AND P2, PT, R6.reuse, 6, PT ;  /* 0x40c000000600780b */ /* 0x040fe40003f4e000 */
[----:B------:R-:W-:Y:S02]  /*03c0*/  FSETP.GEU.AND P3, PT, R7, 6, PT ;  /* 0x40c000000700780b */ /* 0x000fe40003f6e000 */
[----:B------:R-:W-:-:S02]  /*03d0*/  FSETP.NAN.AND P0, PT, R6, R6, PT ;  /* 0x000000060600720b */ /* 0x000fc40003f08000 */
[----:B------:R-:W-:Y:S01]  /*03e0*/  FSETP.NAN.AND P1, PT, R7, R7, PT ;  /* 0x000000070700720b */ /* 0x000fe20003f28000 */
[----:B-1----:R-:W-:-:S06]  /*03f0*/  IMAD.WIDE R2, R0, 0x4, R2 ;  /* 0x0000000400027825 */ /* 0x002fcc00078e0202 */
[----:B------:R-:W-:Y:S02]  /*0400*/  @P2 SEL R6, R6, 0x40c00000, P0 ;  /* 0x40c0000006062807 */ /* 0x000fe40000000000 */
[----:B------:R-:W-:-:S05]  /*0410*/  @P3 SEL R7, R7, 0x40c00000, P1 ;  /* 0x40c0000007073807 */ /* 0x000fca0000800000 */
[----:B------:R-:W-:Y:S01]  /*0420*/  STG.E.64 desc[UR4][R2.64], R6 ;  /* 0x0000000602007986 */ /* 0x000fe2000c101b04 */
[----:B------:R-:W-:Y:S05]  /*0430*/  EXIT ;  /* 0x000000000000794d */ /* 0x000fea0003800000 */
.L_x_0:
[----:B------:R-:W-:-:S00]  /*0440*/  BRA `(.L_x_0) ;  /* 0xfffffffc00fc7947 */ /* 0x000fc0000383ffff */
[----:B------:R-:W-:-:S00]  /*0450*/  NOP ;  /* 0x0000000000007918 */ /* 0x000fc00000000000 */
        /* <DEDUP_REMOVED lines=10> */
.L_x_1:


//--------------------- .nv.global.init           --------------------------
	.section	.nv.global.init,"aw",@progbits
.nv.global.init:
	.type		_$_str,@object
	.size		_$_str,(_$_str_$_2 - _$_str)
_$_str:
        /*0000*/ 	.byte	0x5f, 0x5f, 0x43, 0x55, 0x44, 0x41, 0x5f, 0x46, 0x54, 0x5a, 0x00
	.type		_$_str_$_2,@object
	.size		_$_str_$_2,(.L_1 - _$_str_$_2)
_$_str_$_2:
        /*000b*/ 	.byte	0x5f, 0x5f, 0x43, 0x55, 0x44, 0x41, 0x5f, 0x50, 0x52, 0x45, 0x43, 0x5f, 0x53, 0x51, 0x52, 0x54
        /*001b*/ 	.byte	0x00
.L_1:


//--------------------- .nv.constant0.triton_poi_fused__native_batch_norm_legit_no_training_hardtanh_14 --------------------------
	.section	.nv.constant0.triton_poi_fused__native_batch_norm_legit_no_training_hardtanh_14,"a",@progbits
	.sectionflags	@""
	.align	4
.nv.constant0.triton_poi_fused__native_batch_norm_legit_no_training_hardtanh_14:
	.zero		580
